//
// Generated by NVIDIA NVVM Compiler
//
// Compiler Build ID: CL-36424714
// Cuda compilation tools, release 13.0, V13.0.88
// Based on NVVM 20.0.0
//

.version 9.0
.target sm_100
.address_size 64

	// .globl	_ZN3cub18CUB_300001_SM_10006detail11EmptyKernelIvEEvv
.global .align 1 .b8 _ZN41_INTERNAL_e25770e9_4_k_cu_a243e4f0_1242044cuda3std3__45__cpo5beginE[1];
.global .align 1 .b8 _ZN41_INTERNAL_e25770e9_4_k_cu_a243e4f0_1242044cuda3std3__45__cpo3endE[1];
.global .align 1 .b8 _ZN41_INTERNAL_e25770e9_4_k_cu_a243e4f0_1242044cuda3std3__45__cpo6cbeginE[1];
.global .align 1 .b8 _ZN41_INTERNAL_e25770e9_4_k_cu_a243e4f0_1242044cuda3std3__45__cpo4cendE[1];
.global .align 1 .b8 _ZN41_INTERNAL_e25770e9_4_k_cu_a243e4f0_1242044cuda3std3__45__cpo6rbeginE[1];
.global .align 1 .b8 _ZN41_INTERNAL_e25770e9_4_k_cu_a243e4f0_1242044cuda3std3__45__cpo4rendE[1];
.global .align 1 .b8 _ZN41_INTERNAL_e25770e9_4_k_cu_a243e4f0_1242044cuda3std3__45__cpo7crbeginE[1];
.global .align 1 .b8 _ZN41_INTERNAL_e25770e9_4_k_cu_a243e4f0_1242044cuda3std3__45__cpo5crendE[1];
.global .align 1 .b8 _ZN41_INTERNAL_e25770e9_4_k_cu_a243e4f0_1242044cuda3std3__443_GLOBAL__N__e25770e9_4_k_cu_a243e4f0_1242046ignoreE[1];
.global .align 1 .b8 _ZN41_INTERNAL_e25770e9_4_k_cu_a243e4f0_1242044cuda3std3__419piecewise_constructE[1];
.global .align 1 .b8 _ZN41_INTERNAL_e25770e9_4_k_cu_a243e4f0_1242044cuda3std3__48in_placeE[1];
.global .align 1 .b8 _ZN41_INTERNAL_e25770e9_4_k_cu_a243e4f0_1242044cuda3std3__420unreachable_sentinelE[1];
.global .align 1 .b8 _ZN41_INTERNAL_e25770e9_4_k_cu_a243e4f0_1242044cuda3std3__47nulloptE[1];
.global .align 1 .b8 _ZN41_INTERNAL_e25770e9_4_k_cu_a243e4f0_1242044cuda3std3__48unexpectE[1];
.global .align 1 .b8 _ZN41_INTERNAL_e25770e9_4_k_cu_a243e4f0_1242044cuda3std6ranges3__45__cpo4swapE[1];
.global .align 1 .b8 _ZN41_INTERNAL_e25770e9_4_k_cu_a243e4f0_1242044cuda3std6ranges3__45__cpo9iter_moveE[1];
.global .align 1 .b8 _ZN41_INTERNAL_e25770e9_4_k_cu_a243e4f0_1242044cuda3std6ranges3__45__cpo5beginE[1];
.global .align 1 .b8 _ZN41_INTERNAL_e25770e9_4_k_cu_a243e4f0_1242044cuda3std6ranges3__45__cpo3endE[1];
.global .align 1 .b8 _ZN41_INTERNAL_e25770e9_4_k_cu_a243e4f0_1242044cuda3std6ranges3__45__cpo6cbeginE[1];
.global .align 1 .b8 _ZN41_INTERNAL_e25770e9_4_k_cu_a243e4f0_1242044cuda3std6ranges3__45__cpo4cendE[1];
.global .align 1 .b8 _ZN41_INTERNAL_e25770e9_4_k_cu_a243e4f0_1242044cuda3std6ranges3__45__cpo7advanceE[1];
.global .align 1 .b8 _ZN41_INTERNAL_e25770e9_4_k_cu_a243e4f0_1242044cuda3std6ranges3__45__cpo9iter_swapE[1];
.global .align 1 .b8 _ZN41_INTERNAL_e25770e9_4_k_cu_a243e4f0_1242044cuda3std6ranges3__45__cpo4nextE[1];
.global .align 1 .b8 _ZN41_INTERNAL_e25770e9_4_k_cu_a243e4f0_1242044cuda3std6ranges3__45__cpo4prevE[1];
.global .align 1 .b8 _ZN41_INTERNAL_e25770e9_4_k_cu_a243e4f0_1242044cuda3std6ranges3__45__cpo4dataE[1];
.global .align 1 .b8 _ZN41_INTERNAL_e25770e9_4_k_cu_a243e4f0_1242044cuda3std6ranges3__45__cpo5cdataE[1];
.global .align 1 .b8 _ZN41_INTERNAL_e25770e9_4_k_cu_a243e4f0_1242044cuda3std6ranges3__45__cpo4sizeE[1];
.global .align 1 .b8 _ZN41_INTERNAL_e25770e9_4_k_cu_a243e4f0_1242044cuda3std6ranges3__45__cpo5ssizeE[1];
.global .align 1 .b8 _ZN41_INTERNAL_e25770e9_4_k_cu_a243e4f0_1242044cuda3std6ranges3__45__cpo8distanceE[1];
.global .align 1 .b8 _ZN41_INTERNAL_e25770e9_4_k_cu_a243e4f0_1242046thrust24THRUST_300001_SM_1000_NS8cuda_cub3parE[1];
.global .align 1 .b8 _ZN41_INTERNAL_e25770e9_4_k_cu_a243e4f0_1242046thrust24THRUST_300001_SM_1000_NS8cuda_cub10par_nosyncE[1];
.global .align 1 .b8 _ZN41_INTERNAL_e25770e9_4_k_cu_a243e4f0_1242046thrust24THRUST_300001_SM_1000_NS6system6detail10sequential3seqE[1];
.global .align 1 .b8 _ZN41_INTERNAL_e25770e9_4_k_cu_a243e4f0_1242046thrust24THRUST_300001_SM_1000_NS12placeholders2_1E[1];
.global .align 1 .b8 _ZN41_INTERNAL_e25770e9_4_k_cu_a243e4f0_1242046thrust24THRUST_300001_SM_1000_NS12placeholders2_2E[1];
.global .align 1 .b8 _ZN41_INTERNAL_e25770e9_4_k_cu_a243e4f0_1242046thrust24THRUST_300001_SM_1000_NS12placeholders2_3E[1];
.global .align 1 .b8 _ZN41_INTERNAL_e25770e9_4_k_cu_a243e4f0_1242046thrust24THRUST_300001_SM_1000_NS12placeholders2_4E[1];
.global .align 1 .b8 _ZN41_INTERNAL_e25770e9_4_k_cu_a243e4f0_1242046thrust24THRUST_300001_SM_1000_NS12placeholders2_5E[1];
.global .align 1 .b8 _ZN41_INTERNAL_e25770e9_4_k_cu_a243e4f0_1242046thrust24THRUST_300001_SM_1000_NS12placeholders2_6E[1];
.global .align 1 .b8 _ZN41_INTERNAL_e25770e9_4_k_cu_a243e4f0_1242046thrust24THRUST_300001_SM_1000_NS12placeholders2_7E[1];
.global .align 1 .b8 _ZN41_INTERNAL_e25770e9_4_k_cu_a243e4f0_1242046thrust24THRUST_300001_SM_1000_NS12placeholders2_8E[1];
.global .align 1 .b8 _ZN41_INTERNAL_e25770e9_4_k_cu_a243e4f0_1242046thrust24THRUST_300001_SM_1000_NS12placeholders2_9E[1];
.global .align 1 .b8 _ZN41_INTERNAL_e25770e9_4_k_cu_a243e4f0_1242046thrust24THRUST_300001_SM_1000_NS12placeholders3_10E[1];
.global .align 1 .b8 _ZN41_INTERNAL_e25770e9_4_k_cu_a243e4f0_1242046thrust24THRUST_300001_SM_1000_NS3seqE[1];

.visible .entry _ZN3cub18CUB_300001_SM_10006detail11EmptyKernelIvEEvv()
{


	ret;

}


// ===== COMPILED SASS (sm_100) =====

	.target	sm_100

	.elftype	@"ET_EXEC"


//--------------------- .note.nv.tkinfo           --------------------------
	.section	.note.nv.tkinfo,"",@"SHT_NOTE"
	.sectionflags	@"SHF_NOTE_NV_TKINFO"
	.tkinfo
        /*0018*/ 	.word	0x00000002
        /*0030*/ 	.string	""
        /*0030*/ 	.string	"ptxas"
        /*0030*/ 	.string	"Cuda compilation tools, release 13.0, V13.0.88"
        /*0030*/ 	.string	"Build cuda_13.0.r13.0/compiler.36424714_0"
        /*0030*/ 	.string	"-arch sm_100 -m 64 "



//--------------------- .note.nv.cuinfo           --------------------------
	.section	.note.nv.cuinfo,"",@"SHT_NOTE"
	.sectionflags	@"SHF_NOTE_NV_CUINFO"
        /*0018*/ 	.short	0x0002
        /*001a*/ 	.short	0x0064
        /*001c*/ 	.short	0x0082
	.zero		2


//--------------------- .nv.info                  --------------------------
	.section	.nv.info,"",@"SHT_CUDA_INFO"
	.align	4


	//----- nvinfo : EIATTR_REGCOUNT
	.align		4
        /*0000*/ 	.byte	0x04, 0x2f
        /*0002*/ 	.short	(.L_44 - .L_43)
	.align		4
.L_43:
        /*0004*/ 	.word	index@(_ZN3cub18CUB_300001_SM_10006detail11EmptyKernelIvEEvv)
        /*0008*/ 	.word	0x00000004


	//----- nvinfo : EIATTR_FRAME_SIZE
	.align		4
.L_44:
        /*000c*/ 	.byte	0x04, 0x11
        /*000e*/ 	.short	(.L_46 - .L_45)
	.align		4
.L_45:
        /*0010*/ 	.word	index@(_ZN3cub18CUB_300001_SM_10006detail11EmptyKernelIvEEvv)
        /*0014*/ 	.word	0x00000000


	//----- nvinfo : EIATTR_MIN_STACK_SIZE
	.align		4
.L_46:
        /*0018*/ 	.byte	0x04, 0x12
        /*001a*/ 	.short	(.L_48 - .L_47)
	.align		4
.L_47:
        /*001c*/ 	.word	index@(_ZN3cub18CUB_300001_SM_10006detail11EmptyKernelIvEEvv)
        /*0020*/ 	.word	0x00000000
.L_48:


//--------------------- .nv.compat                --------------------------
	.section	.nv.compat,"",@"SHT_CUDA_COMPAT_INFO"
	.align	4
        /*0000*/ 	.byte	0x02, 0x09, 0x00, 0x00, 0x02, 0x02, 0x01, 0x00, 0x02, 0x05, 0x05, 0x00, 0x03, 0x07, 0x01, 0x01
        /*0010*/ 	.byte	0x02, 0x03, 0x00, 0x00, 0x02, 0x06, 0x01, 0x00, 0x04, 0x0b, 0x08, 0x00, 0x09, 0x00, 0x00, 0x00
        /*0020*/ 	.byte	0x00, 0x00, 0x00, 0x00


//--------------------- .nv.info._ZN3cub18CUB_300001_SM_10006detail11EmptyKernelIvEEvv --------------------------
	.section	.nv.info._ZN3cub18CUB_300001_SM_10006detail11EmptyKernelIvEEvv,"",@"SHT_CUDA_INFO"
	.sectionflags	@""
	.align	4


	//----- nvinfo : EIATTR_CUDA_API_VERSION
	.align		4
        /*0000*/ 	.byte	0x04, 0x37
        /*0002*/ 	.short	(.L_50 - .L_49)
.L_49:
        /*0004*/ 	.word	0x00000082


	//----- nvinfo : EIATTR_SPARSE_MMA_MASK
	.align		4
.L_50:
        /*0008*/ 	.byte	0x03, 0x50
        /*000a*/ 	.short	0x0000


	//----- nvinfo : EIATTR_MAXREG_COUNT
	.align		4
        /*000c*/ 	.byte	0x03, 0x1b
        /*000e*/ 	.short	0x00ff


	//----- nvinfo : EIATTR_MERCURY_ISA_VERSION
	.align		4
        /*0010*/ 	.byte	0x03, 0x5f
        /*0012*/ 	.short	0x0101


	//----- nvinfo : EIATTR_VRC_CTA_INIT_COUNT
	.align		4
        /*0014*/ 	.byte	0x02, 0x4a
	.zero		1
	.zero		1


	//----- nvinfo : EIATTR_EXIT_INSTR_OFFSETS
	.align		4
        /*0018*/ 	.byte	0x04, 0x1c
        /*001a*/ 	.short	(.L_52 - .L_51)


	//   ....[0]....
.L_51:
        /*001c*/ 	.word	0x00000010


	//----- nvinfo : EIATTR_SW_WAR
	.align		4
.L_52:
        /*0020*/ 	.byte	0x04, 0x36
        /*0022*/ 	.short	(.L_54 - .L_53)
.L_53:
        /*0024*/ 	.word	0x00000008
.L_54:


//--------------------- .nv.callgraph             --------------------------
	.section	.nv.callgraph,"",@"SHT_CUDA_CALLGRAPH"
	.align	4
	.sectionentsize	8
	.align		4
        /*0000*/ 	.word	0x00000000
	.align		4
        /*0004*/ 	.word	0xffffffff
	.align		4
        /*0008*/ 	.word	0x00000000
	.align		4
        /*000c*/ 	.word	0xfffffffe
	.align		4
        /*0010*/ 	.word	0x00000000
	.align		4
        /*0014*/ 	.word	0xfffffffd
	.align		4
        /*0018*/ 	.word	0x00000000
	.align		4
        /*001c*/ 	.word	0xfffffffc


//--------------------- .nv.constant4             --------------------------
	.section	.nv.constant4,"a",@progbits
	.align	8
	.align		8
.nv.constant4:
        /*0000*/ 	.dword	_ZN41_INTERNAL_e25770e9_4_k_cu_a243e4f0_1246024cuda3std3__45__cpo5beginE
	.align		8
        /*0008*/ 	.dword	_ZN41_INTERNAL_e25770e9_4_k_cu_a243e4f0_1246024cuda3std3__45__cpo3endE
	.align		8
        /*0010*/ 	.dword	_ZN41_INTERNAL_e25770e9_4_k_cu_a243e4f0_1246024cuda3std3__45__cpo6cbeginE
	.align		8
        /*0018*/ 	.dword	_ZN41_INTERNAL_e25770e9_4_k_cu_a243e4f0_1246024cuda3std3__45__cpo4cendE
	.align		8
        /*0020*/ 	.dword	_ZN41_INTERNAL_e25770e9_4_k_cu_a243e4f0_1246024cuda3std3__45__cpo6rbeginE
	.align		8
        /*0028*/ 	.dword	_ZN41_INTERNAL_e25770e9_4_k_cu_a243e4f0_1246024cuda3std3__45__cpo4rendE
	.align		8
        /*0030*/ 	.dword	_ZN41_INTERNAL_e25770e9_4_k_cu_a243e4f0_1246024cuda3std3__45__cpo7crbeginE
	.align		8
        /*0038*/ 	.dword	_ZN41_INTERNAL_e25770e9_4_k_cu_a243e4f0_1246024cuda3std3__45__cpo5crendE
	.align		8
        /*0040*/ 	.dword	_ZN41_INTERNAL_e25770e9_4_k_cu_a243e4f0_1246024cuda3std3__443_GLOBAL__N__e25770e9_4_k_cu_a243e4f0_1246026ignoreE
	.align		8
        /*0048*/ 	.dword	_ZN41_INTERNAL_e25770e9_4_k_cu_a243e4f0_1246024cuda3std3__419piecewise_constructE
	.align		8
        /*0050*/ 	.dword	_ZN41_INTERNAL_e25770e9_4_k_cu_a243e4f0_1246024cuda3std3__48in_placeE
	.align		8
        /*0058*/ 	.dword	_ZN41_INTERNAL_e25770e9_4_k_cu_a243e4f0_1246024cuda3std3__420unreachable_sentinelE
	.align		8
        /*0060*/ 	.dword	_ZN41_INTERNAL_e25770e9_4_k_cu_a243e4f0_1246024cuda3std3__47nulloptE
	.align		8
        /*0068*/ 	.dword	_ZN41_INTERNAL_e25770e9_4_k_cu_a243e4f0_1246024cuda3std3__48unexpectE
	.align		8
        /*0070*/ 	.dword	_ZN41_INTERNAL_e25770e9_4_k_cu_a243e4f0_1246024cuda3std6ranges3__45__cpo4swapE
	.align		8
        /*0078*/ 	.dword	_ZN41_INTERNAL_e25770e9_4_k_cu_a243e4f0_1246024cuda3std6ranges3__45__cpo9iter_moveE
	.align		8
        /*0080*/ 	.dword	_ZN41_INTERNAL_e25770e9_4_k_cu_a243e4f0_1246024cuda3std6ranges3__45__cpo5beginE
	.align		8
        /*0088*/ 	.dword	_ZN41_INTERNAL_e25770e9_4_k_cu_a243e4f0_1246024cuda3std6ranges3__45__cpo3endE
	.align		8
        /*0090*/ 	.dword	_ZN41_INTERNAL_e25770e9_4_k_cu_a243e4f0_1246024cuda3std6ranges3__45__cpo6cbeginE
	.align		8
        /*0098*/ 	.dword	_ZN41_INTERNAL_e25770e9_4_k_cu_a243e4f0_1246024cuda3std6ranges3__45__cpo4cendE
	.align		8
        /*00a0*/ 	.dword	_ZN41_INTERNAL_e25770e9_4_k_cu_a243e4f0_1246024cuda3std6ranges3__45__cpo7advanceE
	.align		8
        /*00a8*/ 	.dword	_ZN41_INTERNAL_e25770e9_4_k_cu_a243e4f0_1246024cuda3std6ranges3__45__cpo9iter_swapE
	.align		8
        /*00b0*/ 	.dword	_ZN41_INTERNAL_e25770e9_4_k_cu_a243e4f0_1246024cuda3std6ranges3__45__cpo4nextE
	.align		8
        /*00b8*/ 	.dword	_ZN41_INTERNAL_e25770e9_4_k_cu_a243e4f0_1246024cuda3std6ranges3__45__cpo4prevE
	.align		8
        /*00c0*/ 	.dword	_ZN41_INTERNAL_e25770e9_4_k_cu_a243e4f0_1246024cuda3std6ranges3__45__cpo4dataE
	.align		8
        /*00c8*/ 	.dword	_ZN41_INTERNAL_e25770e9_4_k_cu_a243e4f0_1246024cuda3std6ranges3__45__cpo5cdataE
	.align		8
        /*00d0*/ 	.dword	_ZN41_INTERNAL_e25770e9_4_k_cu_a243e4f0_1246024cuda3std6ranges3__45__cpo4sizeE
	.align		8
        /*00d8*/ 	.dword	_ZN41_INTERNAL_e25770e9_4_k_cu_a243e4f0_1246024cuda3std6ranges3__45__cpo5ssizeE
	.align		8
        /*00e0*/ 	.dword	_ZN41_INTERNAL_e25770e9_4_k_cu_a243e4f0_1246024cuda3std6ranges3__45__cpo8distanceE
	.align		8
        /*00e8*/ 	.dword	_ZN41_INTERNAL_e25770e9_4_k_cu_a243e4f0_1246026thrust24THRUST_300001_SM_1000_NS8cuda_cub3parE
	.align		8
        /*00f0*/ 	.dword	_ZN41_INTERNAL_e25770e9_4_k_cu_a243e4f0_1246026thrust24THRUST_300001_SM_1000_NS8cuda_cub10par_nosyncE
	.align		8
        /*00f8*/ 	.dword	_ZN41_INTERNAL_e25770e9_4_k_cu_a243e4f0_1246026thrust24THRUST_300001_SM_1000_NS6system6detail10sequential3seqE
	.align		8
        /*0100*/ 	.dword	_ZN41_INTERNAL_e25770e9_4_k_cu_a243e4f0_1246026thrust24THRUST_300001_SM_1000_NS12placeholders2_1E
	.align		8
        /*0108*/ 	.dword	_ZN41_INTERNAL_e25770e9_4_k_cu_a243e4f0_1246026thrust24THRUST_300001_SM_1000_NS12placeholders2_2E
	.align		8
        /*0110*/ 	.dword	_ZN41_INTERNAL_e25770e9_4_k_cu_a243e4f0_1246026thrust24THRUST_300001_SM_1000_NS12placeholders2_3E
	.align		8
        /*0118*/ 	.dword	_ZN41_INTERNAL_e25770e9_4_k_cu_a243e4f0_1246026thrust24THRUST_300001_SM_1000_NS12placeholders2_4E
	.align		8
        /*0120*/ 	.dword	_ZN41_INTERNAL_e25770e9_4_k_cu_a243e4f0_1246026thrust24THRUST_300001_SM_1000_NS12placeholders2_5E
	.align		8
        /*0128*/ 	.dword	_ZN41_INTERNAL_e25770e9_4_k_cu_a243e4f0_1246026thrust24THRUST_300001_SM_1000_NS12placeholders2_6E
	.align		8
        /*0130*/ 	.dword	_ZN41_INTERNAL_e25770e9_4_k_cu_a243e4f0_1246026thrust24THRUST_300001_SM_1000_NS12placeholders2_7E
	.align		8
        /*0138*/ 	.dword	_ZN41_INTERNAL_e25770e9_4_k_cu_a243e4f0_1246026thrust24THRUST_300001_SM_1000_NS12placeholders2_8E
	.align		8
        /*0140*/ 	.dword	_ZN41_INTERNAL_e25770e9_4_k_cu_a243e4f0_1246026thrust24THRUST_300001_SM_1000_NS12placeholders2_9E
	.align		8
        /*0148*/ 	.dword	_ZN41_INTERNAL_e25770e9_4_k_cu_a243e4f0_1246026thrust24THRUST_300001_SM_1000_NS12placeholders3_10E
	.align		8
        /*0150*/ 	.dword	_ZN41_INTERNAL_e25770e9_4_k_cu_a243e4f0_1246026thrust24THRUST_300001_SM_1000_NS3seqE


//--------------------- .text._ZN3cub18CUB_300001_SM_10006detail11EmptyKernelIvEEvv --------------------------
	.section	.text._ZN3cub18CUB_300001_SM_10006detail11EmptyKernelIvEEvv,"ax",@progbits
	.align	128
        .global         _ZN3cub18CUB_300001_SM_10006detail11EmptyKernelIvEEvv
        .type           _ZN3cub18CUB_300001_SM_10006detail11EmptyKernelIvEEvv,@function
        .size           _ZN3cub18CUB_300001_SM_10006detail11EmptyKernelIvEEvv,(.L_x_1 - _ZN3cub18CUB_300001_SM_10006detail11EmptyKernelIvEEvv)
        .other          _ZN3cub18CUB_300001_SM_10006detail11EmptyKernelIvEEvv,@"STO_CUDA_ENTRY STV_DEFAULT"
_ZN3cub18CUB_300001_SM_10006detail11EmptyKernelIvEEvv:
.text._ZN3cub18CUB_300001_SM_10006detail11EmptyKernelIvEEvv:
[----:B------:R-:W-:Y:S01]  /*0000*/  LDC R1, c[0x0][0x37c] ;  /* 0x0000df00ff017b82 */ /* 0x000fe20000000800 */
[----:B------:R-:W-:Y:S05]  /*0010*/  EXIT ;  /* 0x000000000000794d */ /* 0x000fea0003800000 */
.L_x_0:
[----:B------:R-:W-:-:S00]  /*0020*/  BRA `(.L_x_0) ;  /* 0xfffffffc00fc7947 */ /* 0x000fc0000383ffff */
[----:B------:R-:W-:-:S00]  /*0030*/  NOP ;  /* 0x0000000000007918 */ /* 0x000fc00000000000 */
        /* <DEDUP_REMOVED lines=12> */
.L_x_1:


//--------------------- .nv.shared.reserved.0     --------------------------
	.section	.nv.shared.reserved.0,"aw",@nobits
	.weak		__nv_reservedSMEM_offset_0_alias
	.size		__nv_reservedSMEM_offset_0_alias, 0, 64
	.other		__nv_reservedSMEM_offset_0_alias,@"STO_CUDA_RESERVED_SHARED STV_DEFAULT"
__nv_reservedSMEM_offset_0_alias:
	.zero		0
	.zero		64


//--------------------- .nv.global                --------------------------
	.section	.nv.global,"aw",@nobits
.nv.global:
	.type		_ZN41_INTERNAL_e25770e9_4_k_cu_a243e4f0_1246026thrust24THRUST_300001_SM_1000_NS3seqE,@object
	.size		_ZN41_INTERNAL_e25770e9_4_k_cu_a243e4f0_1246026thrust24THRUST_300001_SM_1000_NS3seqE,(_ZN41_INTERNAL_e25770e9_4_k_cu_a243e4f0_1246024cuda3std3__48in_placeE - _ZN41_INTERNAL_e25770e9_4_k_cu_a243e4f0_1246026thrust24THRUST_300001_SM_1000_NS3seqE)
_ZN41_INTERNAL_e25770e9_4_k_cu_a243e4f0_1246026thrust24THRUST_300001_SM_1000_NS3seqE:
	.zero		1
	.type		_ZN41_INTERNAL_e25770e9_4_k_cu_a243e4f0_1246024cuda3std3__48in_placeE,@object
	.size		_ZN41_INTERNAL_e25770e9_4_k_cu_a243e4f0_1246024cuda3std3__48in_placeE,(_ZN41_INTERNAL_e25770e9_4_k_cu_a243e4f0_1246024cuda3std6ranges3__45__cpo4sizeE - _ZN41_INTERNAL_e25770e9_4_k_cu_a243e4f0_1246024cuda3std3__48in_placeE)
_ZN41_INTERNAL_e25770e9_4_k_cu_a243e4f0_1246024cuda3std3__48in_placeE:
	.zero		1
	.type		_ZN41_INTERNAL_e25770e9_4_k_cu_a243e4f0_1246024cuda3std6ranges3__45__cpo4sizeE,@object
	.size		_ZN41_INTERNAL_e25770e9_4_k_cu_a243e4f0_1246024cuda3std6ranges3__45__cpo4sizeE,(_ZN41_INTERNAL_e25770e9_4_k_cu_a243e4f0_1246026thrust24THRUST_300001_SM_1000_NS12placeholders2_3E - _ZN41_INTERNAL_e25770e9_4_k_cu_a243e4f0_1246024cuda3std6ranges3__45__cpo4sizeE)
_ZN41_INTERNAL_e25770e9_4_k_cu_a243e4f0_1246024cuda3std6ranges3__45__cpo4sizeE:
	.zero		1
	.type		_ZN41_INTERNAL_e25770e9_4_k_cu_a243e4f0_1246026thrust24THRUST_300001_SM_1000_NS12placeholders2_3E,@object
	.size		_ZN41_INTERNAL_e25770e9_4_k_cu_a243e4f0_1246026thrust24THRUST_300001_SM_1000_NS12placeholders2_3E,(_ZN41_INTERNAL_e25770e9_4_k_cu_a243e4f0_1246024cuda3std3__45__cpo6cbeginE - _ZN41_INTERNAL_e25770e9_4_k_cu_a243e4f0_1246026thrust24THRUST_300001_SM_1000_NS12placeholders2_3E)
_ZN41_INTERNAL_e25770e9_4_k_cu_a243e4f0_1246026thrust24THRUST_300001_SM_1000_NS12placeholders2_3E:
	.zero		1
	.type		_ZN41_INTERNAL_e25770e9_4_k_cu_a243e4f0_1246024cuda3std3__45__cpo6cbeginE,@object
	.size		_ZN41_INTERNAL_e25770e9_4_k_cu_a243e4f0_1246024cuda3std3__45__cpo6cbeginE,(_ZN41_INTERNAL_e25770e9_4_k_cu_a243e4f0_1246024cuda3std6ranges3__45__cpo6cbeginE - _ZN41_INTERNAL_e25770e9_4_k_cu_a243e4f0_1246024cuda3std3__45__cpo6cbeginE)
_ZN41_INTERNAL_e25770e9_4_k_cu_a243e4f0_1246024cuda3std3__45__cpo6cbeginE:
	.zero		1
	.type		_ZN41_INTERNAL_e25770e9_4_k_cu_a243e4f0_1246024cuda3std6ranges3__45__cpo6cbeginE,@object
	.size		_ZN41_INTERNAL_e25770e9_4_k_cu_a243e4f0_1246024cuda3std6ranges3__45__cpo6cbeginE,(_ZN41_INTERNAL_e25770e9_4_k_cu_a243e4f0_1246026thrust24THRUST_300001_SM_1000_NS12placeholders2_7E - _ZN41_INTERNAL_e25770e9_4_k_cu_a243e4f0_1246024cuda3std6ranges3__45__cpo6cbeginE)
_ZN41_INTERNAL_e25770e9_4_k_cu_a243e4f0_1246024cuda3std6ranges3__45__cpo6cbeginE:
	.zero		1
	.type		_ZN41_INTERNAL_e25770e9_4_k_cu_a243e4f0_1246026thrust24THRUST_300001_SM_1000_NS12placeholders2_7E,@object
	.size		_ZN41_INTERNAL_e25770e9_4_k_cu_a243e4f0_1246026thrust24THRUST_300001_SM_1000_NS12placeholders2_7E,(_ZN41_INTERNAL_e25770e9_4_k_cu_a243e4f0_1246024cuda3std3__45__cpo7crbeginE - _ZN41_INTERNAL_e25770e9_4_k_cu_a243e4f0_1246026thrust24THRUST_300001_SM_1000_NS12placeholders2_7E)
_ZN41_INTERNAL_e25770e9_4_k_cu_a243e4f0_1246026thrust24THRUST_300001_SM_1000_NS12placeholders2_7E:
	.zero		1
	.type		_ZN41_INTERNAL_e25770e9_4_k_cu_a243e4f0_1246024cuda3std3__45__cpo7crbeginE,@object
	.size		_ZN41_INTERNAL_e25770e9_4_k_cu_a243e4f0_1246024cuda3std3__45__cpo7crbeginE,(_ZN41_INTERNAL_e25770e9_4_k_cu_a243e4f0_1246024cuda3std6ranges3__45__cpo4nextE - _ZN41_INTERNAL_e25770e9_4_k_cu_a243e4f0_1246024cuda3std3__45__cpo7crbeginE)
_ZN41_INTERNAL_e25770e9_4_k_cu_a243e4f0_1246024cuda3std3__45__cpo7crbeginE:
	.zero		1
	.type		_ZN41_INTERNAL_e25770e9_4_k_cu_a243e4f0_1246024cuda3std6ranges3__45__cpo4nextE,@object
	.size		_ZN41_INTERNAL_e25770e9_4_k_cu_a243e4f0_1246024cuda3std6ranges3__45__cpo4nextE,(_ZN41_INTERNAL_e25770e9_4_k_cu_a243e4f0_1246024cuda3std6ranges3__45__cpo4swapE - _ZN41_INTERNAL_e25770e9_4_k_cu_a243e4f0_1246024cuda3std6ranges3__45__cpo4nextE)
_ZN41_INTERNAL_e25770e9_4_k_cu_a243e4f0_1246024cuda3std6ranges3__45__cpo4nextE:
	.zero		1
	.type		_ZN41_INTERNAL_e25770e9_4_k_cu_a243e4f0_1246024cuda3std6ranges3__45__cpo4swapE,@object
	.size		_ZN41_INTERNAL_e25770e9_4_k_cu_a243e4f0_1246024cuda3std6ranges3__45__cpo4swapE,(_ZN41_INTERNAL_e25770e9_4_k_cu_a243e4f0_1246026thrust24THRUST_300001_SM_1000_NS8cuda_cub10par_nosyncE - _ZN41_INTERNAL_e25770e9_4_k_cu_a243e4f0_1246024cuda3std6ranges3__45__cpo4swapE)
_ZN41_INTERNAL_e25770e9_4_k_cu_a243e4f0_1246024cuda3std6ranges3__45__cpo4swapE:
	.zero		1
	.type		_ZN41_INTERNAL_e25770e9_4_k_cu_a243e4f0_1246026thrust24THRUST_300001_SM_1000_NS8cuda_cub10par_nosyncE,@object
	.size		_ZN41_INTERNAL_e25770e9_4_k_cu_a243e4f0_1246026thrust24THRUST_300001_SM_1000_NS8cuda_cub10par_nosyncE,(_ZN41_INTERNAL_e25770e9_4_k_cu_a243e4f0_1246026thrust24THRUST_300001_SM_1000_NS12placeholders2_9E - _ZN41_INTERNAL_e25770e9_4_k_cu_a243e4f0_1246026thrust24THRUST_300001_SM_1000_NS8cuda_cub10par_nosyncE)
_ZN41_INTERNAL_e25770e9_4_k_cu_a243e4f0_1246026thrust24THRUST_300001_SM_1000_NS8cuda_cub10par_nosyncE:
	.zero		1
	.type		_ZN41_INTERNAL_e25770e9_4_k_cu_a243e4f0_1246026thrust24THRUST_300001_SM_1000_NS12placeholders2_9E,@object
	.size		_ZN41_INTERNAL_e25770e9_4_k_cu_a243e4f0_1246026thrust24THRUST_300001_SM_1000_NS12placeholders2_9E,(_ZN41_INTERNAL_e25770e9_4_k_cu_a243e4f0_1246024cuda3std3__443_GLOBAL__N__e25770e9_4_k_cu_a243e4f0_1246026ignoreE - _ZN41_INTERNAL_e25770e9_4_k_cu_a243e4f0_1246026thrust24THRUST_300001_SM_1000_NS12placeholders2_9E)
_ZN41_INTERNAL_e25770e9_4_k_cu_a243e4f0_1246026thrust24THRUST_300001_SM_1000_NS12placeholders2_9E:
	.zero		1
	.type		_ZN41_INTERNAL_e25770e9_4_k_cu_a243e4f0_1246024cuda3std3__443_GLOBAL__N__e25770e9_4_k_cu_a243e4f0_1246026ignoreE,@object
	.size		_ZN41_INTERNAL_e25770e9_4_k_cu_a243e4f0_1246024cuda3std3__443_GLOBAL__N__e25770e9_4_k_cu_a243e4f0_1246026ignoreE,(_ZN41_INTERNAL_e25770e9_4_k_cu_a243e4f0_1246024cuda3std6ranges3__45__cpo4dataE - _ZN41_INTERNAL_e25770e9_4_k_cu_a243e4f0_1246024cuda3std3__443_GLOBAL__N__e25770e9_4_k_cu_a243e4f0_1246026ignoreE)
_ZN41_INTERNAL_e25770e9_4_k_cu_a243e4f0_1246024cuda3std3__443_GLOBAL__N__e25770e9_4_k_cu_a243e4f0_1246026ignoreE:
	.zero		1
	.type		_ZN41_INTERNAL_e25770e9_4_k_cu_a243e4f0_1246024cuda3std6ranges3__45__cpo4dataE,@object
	.size		_ZN41_INTERNAL_e25770e9_4_k_cu_a243e4f0_1246024cuda3std6ranges3__45__cpo4dataE,(_ZN41_INTERNAL_e25770e9_4_k_cu_a243e4f0_1246026thrust24THRUST_300001_SM_1000_NS12placeholders2_1E - _ZN41_INTERNAL_e25770e9_4_k_cu_a243e4f0_1246024cuda3std6ranges3__45__cpo4dataE)
_ZN41_INTERNAL_e25770e9_4_k_cu_a243e4f0_1246024cuda3std6ranges3__45__cpo4dataE:
	.zero		1
	.type		_ZN41_INTERNAL_e25770e9_4_k_cu_a243e4f0_1246026thrust24THRUST_300001_SM_1000_NS12placeholders2_1E,@object
	.size		_ZN41_INTERNAL_e25770e9_4_k_cu_a243e4f0_1246026thrust24THRUST_300001_SM_1000_NS12placeholders2_1E,(_ZN41_INTERNAL_e25770e9_4_k_cu_a243e4f0_1246024cuda3std3__45__cpo5beginE - _ZN41_INTERNAL_e25770e9_4_k_cu_a243e4f0_1246026thrust24THRUST_300001_SM_1000_NS12placeholders2_1E)
_ZN41_INTERNAL_e25770e9_4_k_cu_a243e4f0_1246026thrust24THRUST_300001_SM_1000_NS12placeholders2_1E:
	.zero		1
	.type		_ZN41_INTERNAL_e25770e9_4_k_cu_a243e4f0_1246024cuda3std3__45__cpo5beginE,@object
	.size		_ZN41_INTERNAL_e25770e9_4_k_cu_a243e4f0_1246024cuda3std3__45__cpo5beginE,(_ZN41_INTERNAL_e25770e9_4_k_cu_a243e4f0_1246024cuda3std6ranges3__45__cpo5beginE - _ZN41_INTERNAL_e25770e9_4_k_cu_a243e4f0_1246024cuda3std3__45__cpo5beginE)
_ZN41_INTERNAL_e25770e9_4_k_cu_a243e4f0_1246024cuda3std3__45__cpo5beginE:
	.zero		1
	.type		_ZN41_INTERNAL_e25770e9_4_k_cu_a243e4f0_1246024cuda3std6ranges3__45__cpo5beginE,@object
	.size		_ZN41_INTERNAL_e25770e9_4_k_cu_a243e4f0_1246024cuda3std6ranges3__45__cpo5beginE,(_ZN41_INTERNAL_e25770e9_4_k_cu_a243e4f0_1246026thrust24THRUST_300001_SM_1000_NS12placeholders2_5E - _ZN41_INTERNAL_e25770e9_4_k_cu_a243e4f0_1246024cuda3std6ranges3__45__cpo5beginE)
_ZN41_INTERNAL_e25770e9_4_k_cu_a243e4f0_1246024cuda3std6ranges3__45__cpo5beginE:
	.zero		1
	.type		_ZN41_INTERNAL_e25770e9_4_k_cu_a243e4f0_1246026thrust24THRUST_300001_SM_1000_NS12placeholders2_5E,@object
	.size		_ZN41_INTERNAL_e25770e9_4_k_cu_a243e4f0_1246026thrust24THRUST_300001_SM_1000_NS12placeholders2_5E,(_ZN41_INTERNAL_e25770e9_4_k_cu_a243e4f0_1246024cuda3std3__45__cpo6rbeginE - _ZN41_INTERNAL_e25770e9_4_k_cu_a243e4f0_1246026thrust24THRUST_300001_SM_1000_NS12placeholders2_5E)
_ZN41_INTERNAL_e25770e9_4_k_cu_a243e4f0_1246026thrust24THRUST_300001_SM_1000_NS12placeholders2_5E:
	.zero		1
	.type		_ZN41_INTERNAL_e25770e9_4_k_cu_a243e4f0_1246024cuda3std3__45__cpo6rbeginE,@object
	.size		_ZN41_INTERNAL_e25770e9_4_k_cu_a243e4f0_1246024cuda3std3__45__cpo6rbeginE,(_ZN41_INTERNAL_e25770e9_4_k_cu_a243e4f0_1246024cuda3std6ranges3__45__cpo7advanceE - _ZN41_INTERNAL_e25770e9_4_k_cu_a243e4f0_1246024cuda3std3__45__cpo6rbeginE)
_ZN41_INTERNAL_e25770e9_4_k_cu_a243e4f0_1246024cuda3std3__45__cpo6rbeginE:
	.zero		1
	.type		_ZN41_INTERNAL_e25770e9_4_k_cu_a243e4f0_1246024cuda3std6ranges3__45__cpo7advanceE,@object
	.size		_ZN41_INTERNAL_e25770e9_4_k_cu_a243e4f0_1246024cuda3std6ranges3__45__cpo7advanceE,(_ZN41_INTERNAL_e25770e9_4_k_cu_a243e4f0_1246024cuda3std3__47nulloptE - _ZN41_INTERNAL_e25770e9_4_k_cu_a243e4f0_1246024cuda3std6ranges3__45__cpo7advanceE)
_ZN41_INTERNAL_e25770e9_4_k_cu_a243e4f0_1246024cuda3std6ranges3__45__cpo7advanceE:
	.zero		1
	.type		_ZN41_INTERNAL_e25770e9_4_k_cu_a243e4f0_1246024cuda3std3__47nulloptE,@object
	.size		_ZN41_INTERNAL_e25770e9_4_k_cu_a243e4f0_1246024cuda3std3__47nulloptE,(_ZN41_INTERNAL_e25770e9_4_k_cu_a243e4f0_1246024cuda3std6ranges3__45__cpo8distanceE - _ZN41_INTERNAL_e25770e9_4_k_cu_a243e4f0_1246024cuda3std3__47nulloptE)
_ZN41_INTERNAL_e25770e9_4_k_cu_a243e4f0_1246024cuda3std3__47nulloptE:
	.zero		1
	.type		_ZN41_INTERNAL_e25770e9_4_k_cu_a243e4f0_1246024cuda3std6ranges3__45__cpo8distanceE,@object
	.size		_ZN41_INTERNAL_e25770e9_4_k_cu_a243e4f0_1246024cuda3std6ranges3__45__cpo8distanceE,(_ZN41_INTERNAL_e25770e9_4_k_cu_a243e4f0_1246026thrust24THRUST_300001_SM_1000_NS12placeholders3_10E - _ZN41_INTERNAL_e25770e9_4_k_cu_a243e4f0_1246024cuda3std6ranges3__45__cpo8distanceE)
_ZN41_INTERNAL_e25770e9_4_k_cu_a243e4f0_1246024cuda3std6ranges3__45__cpo8distanceE:
	.zero		1
	.type		_ZN41_INTERNAL_e25770e9_4_k_cu_a243e4f0_1246026thrust24THRUST_300001_SM_1000_NS12placeholders3_10E,@object
	.size		_ZN41_INTERNAL_e25770e9_4_k_cu_a243e4f0_1246026thrust24THRUST_300001_SM_1000_NS12placeholders3_10E,(_ZN41_INTERNAL_e25770e9_4_k_cu_a243e4f0_1246024cuda3std3__419piecewise_constructE - _ZN41_INTERNAL_e25770e9_4_k_cu_a243e4f0_1246026thrust24THRUST_300001_SM_1000_NS12placeholders3_10E)
_ZN41_INTERNAL_e25770e9_4_k_cu_a243e4f0_1246026thrust24THRUST_300001_SM_1000_NS12placeholders3_10E:
	.zero		1
	.type		_ZN41_INTERNAL_e25770e9_4_k_cu_a243e4f0_1246024cuda3std3__419piecewise_constructE,@object
	.size		_ZN41_INTERNAL_e25770e9_4_k_cu_a243e4f0_1246024cuda3std3__419piecewise_constructE,(_ZN41_INTERNAL_e25770e9_4_k_cu_a243e4f0_1246024cuda3std6ranges3__45__cpo5cdataE - _ZN41_INTERNAL_e25770e9_4_k_cu_a243e4f0_1246024cuda3std3__419piecewise_constructE)
_ZN41_INTERNAL_e25770e9_4_k_cu_a243e4f0_1246024cuda3std3__419piecewise_constructE:
	.zero		1
	.type		_ZN41_INTERNAL_e25770e9_4_k_cu_a243e4f0_1246024cuda3std6ranges3__45__cpo5cdataE,@object
	.size		_ZN41_INTERNAL_e25770e9_4_k_cu_a243e4f0_1246024cuda3std6ranges3__45__cpo5cdataE,(_ZN41_INTERNAL_e25770e9_4_k_cu_a243e4f0_1246026thrust24THRUST_300001_SM_1000_NS12placeholders2_2E - _ZN41_INTERNAL_e25770e9_4_k_cu_a243e4f0_1246024cuda3std6ranges3__45__cpo5cdataE)
_ZN41_INTERNAL_e25770e9_4_k_cu_a243e4f0_1246024cuda3std6ranges3__45__cpo5cdataE:
	.zero		1
	.type		_ZN41_INTERNAL_e25770e9_4_k_cu_a243e4f0_1246026thrust24THRUST_300001_SM_1000_NS12placeholders2_2E,@object
	.size		_ZN41_INTERNAL_e25770e9_4_k_cu_a243e4f0_1246026thrust24THRUST_300001_SM_1000_NS12placeholders2_2E,(_ZN41_INTERNAL_e25770e9_4_k_cu_a243e4f0_1246024cuda3std3__45__cpo3endE - _ZN41_INTERNAL_e25770e9_4_k_cu_a243e4f0_1246026thrust24THRUST_300001_SM_1000_NS12placeholders2_2E)
_ZN41_INTERNAL_e25770e9_4_k_cu_a243e4f0_1246026thrust24THRUST_300001_SM_1000_NS12placeholders2_2E:
	.zero		1
	.type		_ZN41_INTERNAL_e25770e9_4_k_cu_a243e4f0_1246024cuda3std3__45__cpo3endE,@object
	.size		_ZN41_INTERNAL_e25770e9_4_k_cu_a243e4f0_1246024cuda3std3__45__cpo3endE,(_ZN41_INTERNAL_e25770e9_4_k_cu_a243e4f0_1246024cuda3std6ranges3__45__cpo3endE - _ZN41_INTERNAL_e25770e9_4_k_cu_a243e4f0_1246024cuda3std3__45__cpo3endE)
_ZN41_INTERNAL_e25770e9_4_k_cu_a243e4f0_1246024cuda3std3__45__cpo3endE:
	.zero		1
	.type		_ZN41_INTERNAL_e25770e9_4_k_cu_a243e4f0_1246024cuda3std6ranges3__45__cpo3endE,@object
	.size		_ZN41_INTERNAL_e25770e9_4_k_cu_a243e4f0_1246024cuda3std6ranges3__45__cpo3endE,(_ZN41_INTERNAL_e25770e9_4_k_cu_a243e4f0_1246026thrust24THRUST_300001_SM_1000_NS12placeholders2_6E - _ZN41_INTERNAL_e25770e9_4_k_cu_a243e4f0_1246024cuda3std6ranges3__45__cpo3endE)
_ZN41_INTERNAL_e25770e9_4_k_cu_a243e4f0_1246024cuda3std6ranges3__45__cpo3endE:
	.zero		1
	.type		_ZN41_INTERNAL_e25770e9_4_k_cu_a243e4f0_1246026thrust24THRUST_300001_SM_1000_NS12placeholders2_6E,@object
	.size		_ZN41_INTERNAL_e25770e9_4_k_cu_a243e4f0_1246026thrust24THRUST_300001_SM_1000_NS12placeholders2_6E,(_ZN41_INTERNAL_e25770e9_4_k_cu_a243e4f0_1246024cuda3std3__45__cpo4rendE - _ZN41_INTERNAL_e25770e9_4_k_cu_a243e4f0_1246026thrust24THRUST_300001_SM_1000_NS12placeholders2_6E)
_ZN41_INTERNAL_e25770e9_4_k_cu_a243e4f0_1246026thrust24THRUST_300001_SM_1000_NS12placeholders2_6E:
	.zero		1
	.type		_ZN41_INTERNAL_e25770e9_4_k_cu_a243e4f0_1246024cuda3std3__45__cpo4rendE,@object
	.size		_ZN41_INTERNAL_e25770e9_4_k_cu_a243e4f0_1246024cuda3std3__45__cpo4rendE,(_ZN41_INTERNAL_e25770e9_4_k_cu_a243e4f0_1246024cuda3std6ranges3__45__cpo9iter_swapE - _ZN41_INTERNAL_e25770e9_4_k_cu_a243e4f0_1246024cuda3std3__45__cpo4rendE)
_ZN41_INTERNAL_e25770e9_4_k_cu_a243e4f0_1246024cuda3std3__45__cpo4rendE:
	.zero		1
	.type		_ZN41_INTERNAL_e25770e9_4_k_cu_a243e4f0_1246024cuda3std6ranges3__45__cpo9iter_swapE,@object
	.size		_ZN41_INTERNAL_e25770e9_4_k_cu_a243e4f0_1246024cuda3std6ranges3__45__cpo9iter_swapE,(_ZN41_INTERNAL_e25770e9_4_k_cu_a243e4f0_1246024cuda3std3__48unexpectE - _ZN41_INTERNAL_e25770e9_4_k_cu_a243e4f0_1246024cuda3std6ranges3__45__cpo9iter_swapE)
_ZN41_INTERNAL_e25770e9_4_k_cu_a243e4f0_1246024cuda3std6ranges3__45__cpo9iter_swapE:
	.zero		1
	.type		_ZN41_INTERNAL_e25770e9_4_k_cu_a243e4f0_1246024cuda3std3__48unexpectE,@object
	.size		_ZN41_INTERNAL_e25770e9_4_k_cu_a243e4f0_1246024cuda3std3__48unexpectE,(_ZN41_INTERNAL_e25770e9_4_k_cu_a243e4f0_1246026thrust24THRUST_300001_SM_1000_NS8cuda_cub3parE - _ZN41_INTERNAL_e25770e9_4_k_cu_a243e4f0_1246024cuda3std3__48unexpectE)
_ZN41_INTERNAL_e25770e9_4_k_cu_a243e4f0_1246024cuda3std3__48unexpectE:
	.zero		1
	.type		_ZN41_INTERNAL_e25770e9_4_k_cu_a243e4f0_1246026thrust24THRUST_300001_SM_1000_NS8cuda_cub3parE,@object
	.size		_ZN41_INTERNAL_e25770e9_4_k_cu_a243e4f0_1246026thrust24THRUST_300001_SM_1000_NS8cuda_cub3parE,(_ZN41_INTERNAL_e25770e9_4_k_cu_a243e4f0_1246026thrust24THRUST_300001_SM_1000_NS12placeholders2_4E - _ZN41_INTERNAL_e25770e9_4_k_cu_a243e4f0_1246026thrust24THRUST_300001_SM_1000_NS8cuda_cub3parE)
_ZN41_INTERNAL_e25770e9_4_k_cu_a243e4f0_1246026thrust24THRUST_300001_SM_1000_NS8cuda_cub3parE:
	.zero		1
	.type		_ZN41_INTERNAL_e25770e9_4_k_cu_a243e4f0_1246026thrust24THRUST_300001_SM_1000_NS12placeholders2_4E,@object
	.size		_ZN41_INTERNAL_e25770e9_4_k_cu_a243e4f0_1246026thrust24THRUST_300001_SM_1000_NS12placeholders2_4E,(_ZN41_INTERNAL_e25770e9_4_k_cu_a243e4f0_1246024cuda3std3__45__cpo4cendE - _ZN41_INTERNAL_e25770e9_4_k_cu_a243e4f0_1246026thrust24THRUST_300001_SM_1000_NS12placeholders2_4E)
_ZN41_INTERNAL_e25770e9_4_k_cu_a243e4f0_1246026thrust24THRUST_300001_SM_1000_NS12placeholders2_4E:
	.zero		1
	.type		_ZN41_INTERNAL_e25770e9_4_k_cu_a243e4f0_1246024cuda3std3__45__cpo4cendE,@object
	.size		_ZN41_INTERNAL_e25770e9_4_k_cu_a243e4f0_1246024cuda3std3__45__cpo4cendE,(_ZN41_INTERNAL_e25770e9_4_k_cu_a243e4f0_1246024cuda3std6ranges3__45__cpo4cendE - _ZN41_INTERNAL_e25770e9_4_k_cu_a243e4f0_1246024cuda3std3__45__cpo4cendE)
_ZN41_INTERNAL_e25770e9_4_k_cu_a243e4f0_1246024cuda3std3__45__cpo4cendE:
	.zero		1
	.type		_ZN41_INTERNAL_e25770e9_4_k_cu_a243e4f0_1246024cuda3std6ranges3__45__cpo4cendE,@object
	.size		_ZN41_INTERNAL_e25770e9_4_k_cu_a243e4f0_1246024cuda3std6ranges3__45__cpo4cendE,(_ZN41_INTERNAL_e25770e9_4_k_cu_a243e4f0_1246024cuda3std3__420unreachable_sentinelE - _ZN41_INTERNAL_e25770e9_4_k_cu_a243e4f0_1246024cuda3std6ranges3__45__cpo4cendE)
_ZN41_INTERNAL_e25770e9_4_k_cu_a243e4f0_1246024cuda3std6ranges3__45__cpo4cendE:
	.zero		1
	.type		_ZN41_INTERNAL_e25770e9_4_k_cu_a243e4f0_1246024cuda3std3__420unreachable_sentinelE,@object
	.size		_ZN41_INTERNAL_e25770e9_4_k_cu_a243e4f0_1246024cuda3std3__420unreachable_sentinelE,(_ZN41_INTERNAL_e25770e9_4_k_cu_a243e4f0_1246024cuda3std6ranges3__45__cpo5ssizeE - _ZN41_INTERNAL_e25770e9_4_k_cu_a243e4f0_1246024cuda3std3__420unreachable_sentinelE)
_ZN41_INTERNAL_e25770e9_4_k_cu_a243e4f0_1246024cuda3std3__420unreachable_sentinelE:
	.zero		1
	.type		_ZN41_INTERNAL_e25770e9_4_k_cu_a243e4f0_1246024cuda3std6ranges3__45__cpo5ssizeE,@object
	.size		_ZN41_INTERNAL_e25770e9_4_k_cu_a243e4f0_1246024cuda3std6ranges3__45__cpo5ssizeE,(_ZN41_INTERNAL_e25770e9_4_k_cu_a243e4f0_1246026thrust24THRUST_300001_SM_1000_NS12placeholders2_8E - _ZN41_INTERNAL_e25770e9_4_k_cu_a243e4f0_1246024cuda3std6ranges3__45__cpo5ssizeE)
_ZN41_INTERNAL_e25770e9_4_k_cu_a243e4f0_1246024cuda3std6ranges3__45__cpo5ssizeE:
	.zero		1
	.type		_ZN41_INTERNAL_e25770e9_4_k_cu_a243e4f0_1246026thrust24THRUST_300001_SM_1000_NS12placeholders2_8E,@object
	.size		_ZN41_INTERNAL_e25770e9_4_k_cu_a243e4f0_1246026thrust24THRUST_300001_SM_1000_NS12placeholders2_8E,(_ZN41_INTERNAL_e25770e9_4_k_cu_a243e4f0_1246024cuda3std3__45__cpo5crendE - _ZN41_INTERNAL_e25770e9_4_k_cu_a243e4f0_1246026thrust24THRUST_300001_SM_1000_NS12placeholders2_8E)
_ZN41_INTERNAL_e25770e9_4_k_cu_a243e4f0_1246026thrust24THRUST_300001_SM_1000_NS12placeholders2_8E:
	.zero		1
	.type		_ZN41_INTERNAL_e25770e9_4_k_cu_a243e4f0_1246024cuda3std3__45__cpo5crendE,@object
	.size		_ZN41_INTERNAL_e25770e9_4_k_cu_a243e4f0_1246024cuda3std3__45__cpo5crendE,(_ZN41_INTERNAL_e25770e9_4_k_cu_a243e4f0_1246024cuda3std6ranges3__45__cpo4prevE - _ZN41_INTERNAL_e25770e9_4_k_cu_a243e4f0_1246024cuda3std3__45__cpo5crendE)
_ZN41_INTERNAL_e25770e9_4_k_cu_a243e4f0_1246024cuda3std3__45__cpo5crendE:
	.zero		1
	.type		_ZN41_INTERNAL_e25770e9_4_k_cu_a243e4f0_1246024cuda3std6ranges3__45__cpo4prevE,@object
	.size		_ZN41_INTERNAL_e25770e9_4_k_cu_a243e4f0_1246024cuda3std6ranges3__45__cpo4prevE,(_ZN41_INTERNAL_e25770e9_4_k_cu_a243e4f0_1246024cuda3std6ranges3__45__cpo9iter_moveE - _ZN41_INTERNAL_e25770e9_4_k_cu_a243e4f0_1246024cuda3std6ranges3__45__cpo4prevE)
_ZN41_INTERNAL_e25770e9_4_k_cu_a243e4f0_1246024cuda3std6ranges3__45__cpo4prevE:
	.zero		1
	.type		_ZN41_INTERNAL_e25770e9_4_k_cu_a243e4f0_1246024cuda3std6ranges3__45__cpo9iter_moveE,@object
	.size		_ZN41_INTERNAL_e25770e9_4_k_cu_a243e4f0_1246024cuda3std6ranges3__45__cpo9iter_moveE,(_ZN41_INTERNAL_e25770e9_4_k_cu_a243e4f0_1246026thrust24THRUST_300001_SM_1000_NS6system6detail10sequential3seqE - _ZN41_INTERNAL_e25770e9_4_k_cu_a243e4f0_1246024cuda3std6ranges3__45__cpo9iter_moveE)
_ZN41_INTERNAL_e25770e9_4_k_cu_a243e4f0_1246024cuda3std6ranges3__45__cpo9iter_moveE:
	.zero		1
	.type		_ZN41_INTERNAL_e25770e9_4_k_cu_a243e4f0_1246026thrust24THRUST_300001_SM_1000_NS6system6detail10sequential3seqE,@object
	.size		_ZN41_INTERNAL_e25770e9_4_k_cu_a243e4f0_1246026thrust24THRUST_300001_SM_1000_NS6system6detail10sequential3seqE,(.L_31 - _ZN41_INTERNAL_e25770e9_4_k_cu_a243e4f0_1246026thrust24THRUST_300001_SM_1000_NS6system6detail10sequential3seqE)
_ZN41_INTERNAL_e25770e9_4_k_cu_a243e4f0_1246026thrust24THRUST_300001_SM_1000_NS6system6detail10sequential3seqE:
	.zero		1
.L_31:


//--------------------- .nv.constant0._ZN3cub18CUB_300001_SM_10006detail11EmptyKernelIvEEvv --------------------------
	.section	.nv.constant0._ZN3cub18CUB_300001_SM_10006detail11EmptyKernelIvEEvv,"a",@progbits
	.sectionflags	@""
	.align	4
.nv.constant0._ZN3cub18CUB_300001_SM_10006detail11EmptyKernelIvEEvv:
	.zero		896


//--------------------- SYMBOLS --------------------------

	.type		.nv.reservedSmem.offset0,@object
	.size		.nv.reservedSmem.offset0,0x4
